//
// Generated by NVIDIA NVVM Compiler
//
// Compiler Build ID: CL-36424714
// Cuda compilation tools, release 13.0, V13.0.88
// Based on NVVM 20.0.0
//

.version 9.0
.target sm_100
.address_size 64

	// .globl	default_function_kernel

.visible .entry default_function_kernel(
	.param .u64 .ptr .align 1 default_function_kernel_param_0,
	.param .u64 .ptr .align 1 default_function_kernel_param_1
)
{
	.reg .pred 	%p<4>;
	.reg .b32 	%r<13>;
	.reg .b32 	%f<80>;
	.reg .b64 	%rd<13>;

	ld.param.u64 	%rd7, [default_function_kernel_param_0];
	ld.param.u64 	%rd6, [default_function_kernel_param_1];
	cvta.to.global.u64 	%rd8, %rd7;
	add.s64 	%rd1, %rd8, 72;
	mov.b32 	%r10, 0;
	mov.f32 	%f79, 0f7F7FFFFD;
$L__BB0_1:
	mul.wide.u32 	%rd9, %r10, 7920;
	add.s64 	%rd2, %rd1, %rd9;
	mov.b32 	%r11, 0;
$L__BB0_2:
	mul.wide.u32 	%rd10, %r11, 720;
	add.s64 	%rd12, %rd2, %rd10;
	mov.b32 	%r12, 0;
$L__BB0_3:
	ld.global.nc.f32 	%f6, [%rd12+-72];
	min.f32 	%f7, %f79, %f6;
	ld.global.nc.f32 	%f8, [%rd12+-68];
	min.f32 	%f9, %f7, %f8;
	ld.global.nc.f32 	%f10, [%rd12+-64];
	min.f32 	%f11, %f9, %f10;
	ld.global.nc.f32 	%f12, [%rd12+-60];
	min.f32 	%f13, %f11, %f12;
	ld.global.nc.f32 	%f14, [%rd12+-56];
	min.f32 	%f15, %f13, %f14;
	ld.global.nc.f32 	%f16, [%rd12+-52];
	min.f32 	%f17, %f15, %f16;
	ld.global.nc.f32 	%f18, [%rd12+-48];
	min.f32 	%f19, %f17, %f18;
	ld.global.nc.f32 	%f20, [%rd12+-44];
	min.f32 	%f21, %f19, %f20;
	ld.global.nc.f32 	%f22, [%rd12+-40];
	min.f32 	%f23, %f21, %f22;
	ld.global.nc.f32 	%f24, [%rd12+-36];
	min.f32 	%f25, %f23, %f24;
	ld.global.nc.f32 	%f26, [%rd12+-32];
	min.f32 	%f27, %f25, %f26;
	ld.global.nc.f32 	%f28, [%rd12+-28];
	min.f32 	%f29, %f27, %f28;
	ld.global.nc.f32 	%f30, [%rd12+-24];
	min.f32 	%f31, %f29, %f30;
	ld.global.nc.f32 	%f32, [%rd12+-20];
	min.f32 	%f33, %f31, %f32;
	ld.global.nc.f32 	%f34, [%rd12+-16];
	min.f32 	%f35, %f33, %f34;
	ld.global.nc.f32 	%f36, [%rd12+-12];
	min.f32 	%f37, %f35, %f36;
	ld.global.nc.f32 	%f38, [%rd12+-8];
	min.f32 	%f39, %f37, %f38;
	ld.global.nc.f32 	%f40, [%rd12+-4];
	min.f32 	%f41, %f39, %f40;
	ld.global.nc.f32 	%f42, [%rd12];
	min.f32 	%f43, %f41, %f42;
	ld.global.nc.f32 	%f44, [%rd12+4];
	min.f32 	%f45, %f43, %f44;
	ld.global.nc.f32 	%f46, [%rd12+8];
	min.f32 	%f47, %f45, %f46;
	ld.global.nc.f32 	%f48, [%rd12+12];
	min.f32 	%f49, %f47, %f48;
	ld.global.nc.f32 	%f50, [%rd12+16];
	min.f32 	%f51, %f49, %f50;
	ld.global.nc.f32 	%f52, [%rd12+20];
	min.f32 	%f53, %f51, %f52;
	ld.global.nc.f32 	%f54, [%rd12+24];
	min.f32 	%f55, %f53, %f54;
	ld.global.nc.f32 	%f56, [%rd12+28];
	min.f32 	%f57, %f55, %f56;
	ld.global.nc.f32 	%f58, [%rd12+32];
	min.f32 	%f59, %f57, %f58;
	ld.global.nc.f32 	%f60, [%rd12+36];
	min.f32 	%f61, %f59, %f60;
	ld.global.nc.f32 	%f62, [%rd12+40];
	min.f32 	%f63, %f61, %f62;
	ld.global.nc.f32 	%f64, [%rd12+44];
	min.f32 	%f65, %f63, %f64;
	ld.global.nc.f32 	%f66, [%rd12+48];
	min.f32 	%f67, %f65, %f66;
	ld.global.nc.f32 	%f68, [%rd12+52];
	min.f32 	%f69, %f67, %f68;
	ld.global.nc.f32 	%f70, [%rd12+56];
	min.f32 	%f71, %f69, %f70;
	ld.global.nc.f32 	%f72, [%rd12+60];
	min.f32 	%f73, %f71, %f72;
	ld.global.nc.f32 	%f74, [%rd12+64];
	min.f32 	%f75, %f73, %f74;
	ld.global.nc.f32 	%f76, [%rd12+68];
	min.f32 	%f79, %f75, %f76;
	add.s32 	%r12, %r12, 4;
	add.s64 	%rd12, %rd12, 144;
	setp.ne.s32 	%p1, %r12, 20;
	@%p1 bra 	$L__BB0_3;
	add.s32 	%r11, %r11, 1;
	setp.ne.s32 	%p2, %r11, 11;
	@%p2 bra 	$L__BB0_2;
	add.s32 	%r10, %r10, 1;
	setp.ne.s32 	%p3, %r10, 5;
	@%p3 bra 	$L__BB0_1;
	cvta.to.global.u64 	%rd11, %rd6;
	st.global.f32 	[%rd11], %f79;
	ret;

}


// ===== COMPILED SASS (sm_100) =====

	.target	sm_100

	.elftype	@"ET_EXEC"


//--------------------- .note.nv.tkinfo           --------------------------
	.section	.note.nv.tkinfo,"",@"SHT_NOTE"
	.sectionflags	@"SHF_NOTE_NV_TKINFO"
	.tkinfo
        /*0018*/ 	.word	0x00000002
        /*0030*/ 	.string	""
        /*0030*/ 	.string	"ptxas"
        /*0030*/ 	.string	"Cuda compilation tools, release 13.0, V13.0.88"
        /*0030*/ 	.string	"Build cuda_13.0.r13.0/compiler.36424714_0"
        /*0030*/ 	.string	"-arch sm_100 -m 64 "



//--------------------- .note.nv.cuinfo           --------------------------
	.section	.note.nv.cuinfo,"",@"SHT_NOTE"
	.sectionflags	@"SHF_NOTE_NV_CUINFO"
        /*0018*/ 	.short	0x0002
        /*001a*/ 	.short	0x0064
        /*001c*/ 	.short	0x0082
	.zero		2


//--------------------- .nv.info                  --------------------------
	.section	.nv.info,"",@"SHT_CUDA_INFO"
	.align	4


	//----- nvinfo : EIATTR_REGCOUNT
	.align		4
        /*0000*/ 	.byte	0x04, 0x2f
        /*0002*/ 	.short	(.L_1 - .L_0)
	.align		4
.L_0:
        /*0004*/ 	.word	index@(default_function_kernel)
        /*0008*/ 	.word	0x0000001d


	//----- nvinfo : EIATTR_FRAME_SIZE
	.align		4
.L_1:
        /*000c*/ 	.byte	0x04, 0x11
        /*000e*/ 	.short	(.L_3 - .L_2)
	.align		4
.L_2:
        /*0010*/ 	.word	index@(default_function_kernel)
        /*0014*/ 	.word	0x00000000


	//----- nvinfo : EIATTR_MIN_STACK_SIZE
	.align		4
.L_3:
        /*0018*/ 	.byte	0x04, 0x12
        /*001a*/ 	.short	(.L_5 - .L_4)
	.align		4
.L_4:
        /*001c*/ 	.word	index@(default_function_kernel)
        /*0020*/ 	.word	0x00000000
.L_5:


//--------------------- .nv.compat                --------------------------
	.section	.nv.compat,"",@"SHT_CUDA_COMPAT_INFO"
	.align	4
        /*0000*/ 	.byte	0x02, 0x09, 0x00, 0x00, 0x02, 0x02, 0x01, 0x00, 0x02, 0x05, 0x05, 0x00, 0x03, 0x07, 0x01, 0x01
        /*0010*/ 	.byte	0x02, 0x03, 0x00, 0x00, 0x02, 0x06, 0x01, 0x00, 0x04, 0x0b, 0x08, 0x00, 0x09, 0x00, 0x00, 0x00
        /*0020*/ 	.byte	0x00, 0x00, 0x00, 0x00


//--------------------- .nv.info.default_function_kernel --------------------------
	.section	.nv.info.default_function_kernel,"",@"SHT_CUDA_INFO"
	.sectionflags	@""
	.align	4


	//----- nvinfo : EIATTR_CUDA_API_VERSION
	.align		4
        /*0000*/ 	.byte	0x04, 0x37
        /*0002*/ 	.short	(.L_7 - .L_6)
.L_6:
        /*0004*/ 	.word	0x00000082


	//----- nvinfo : EIATTR_KPARAM_INFO
	.align		4
.L_7:
        /*0008*/ 	.byte	0x04, 0x17
        /*000a*/ 	.short	(.L_9 - .L_8)
.L_8:
        /*000c*/ 	.word	0x00000000
        /*0010*/ 	.short	0x0001
        /*0012*/ 	.short	0x0008
        /*0014*/ 	.byte	0x00, 0xf5, 0x21, 0x00


	//----- nvinfo : EIATTR_KPARAM_INFO
	.align		4
.L_9:
        /*0018*/ 	.byte	0x04, 0x17
        /*001a*/ 	.short	(.L_11 - .L_10)
.L_10:
        /*001c*/ 	.word	0x00000000
        /*0020*/ 	.short	0x0000
        /*0022*/ 	.short	0x0000
        /*0024*/ 	.byte	0x00, 0xf5, 0x21, 0x00


	//----- nvinfo : EIATTR_SPARSE_MMA_MASK
	.align		4
.L_11:
        /*0028*/ 	.byte	0x03, 0x50
        /*002a*/ 	.short	0x0000


	//----- nvinfo : EIATTR_MAXREG_COUNT
	.align		4
        /*002c*/ 	.byte	0x03, 0x1b
        /*002e*/ 	.short	0x00ff


	//----- nvinfo : EIATTR_MERCURY_ISA_VERSION
	.align		4
        /*0030*/ 	.byte	0x03, 0x5f
        /*0032*/ 	.short	0x0101


	//----- nvinfo : EIATTR_VRC_CTA_INIT_COUNT
	.align		4
        /*0034*/ 	.byte	0x02, 0x4a
	.zero		1
	.zero		1


	//----- nvinfo : EIATTR_EXIT_INSTR_OFFSETS
	.align		4
        /*0038*/ 	.byte	0x04, 0x1c
        /*003a*/ 	.short	(.L_13 - .L_12)


	//   ....[0]....
.L_12:
        /*003c*/ 	.word	0x00000540


	//----- nvinfo : EIATTR_CBANK_PARAM_SIZE
	.align		4
.L_13:
        /*0040*/ 	.byte	0x03, 0x19
        /*0042*/ 	.short	0x0010


	//----- nvinfo : EIATTR_PARAM_CBANK
	.align		4
        /*0044*/ 	.byte	0x04, 0x0a
        /*0046*/ 	.short	(.L_15 - .L_14)
	.align		4
.L_14:
        /*0048*/ 	.word	index@(.nv.constant0.default_function_kernel)
        /*004c*/ 	.short	0x0380
        /*004e*/ 	.short	0x0010


	//----- nvinfo : EIATTR_SW_WAR
	.align		4
.L_15:
        /*0050*/ 	.byte	0x04, 0x36
        /*0052*/ 	.short	(.L_17 - .L_16)
.L_16:
        /*0054*/ 	.word	0x00000008
.L_17:


//--------------------- .nv.callgraph             --------------------------
	.section	.nv.callgraph,"",@"SHT_CUDA_CALLGRAPH"
	.align	4
	.sectionentsize	8
	.align		4
        /*0000*/ 	.word	0x00000000
	.align		4
        /*0004*/ 	.word	0xffffffff
	.align		4
        /*0008*/ 	.word	0x00000000
	.align		4
        /*000c*/ 	.word	0xfffffffe
	.align		4
        /*0010*/ 	.word	0x00000000
	.align		4
        /*0014*/ 	.word	0xfffffffd
	.align		4
        /*0018*/ 	.word	0x00000000
	.align		4
        /*001c*/ 	.word	0xfffffffc


//--------------------- .text.default_function_kernel --------------------------
	.section	.text.default_function_kernel,"ax",@progbits
	.align	128
        .global         default_function_kernel
        .type           default_function_kernel,@function
        .size           default_function_kernel,(.L_x_4 - default_function_kernel)
        .other          default_function_kernel,@"STO_CUDA_ENTRY STV_DEFAULT"
default_function_kernel:
.text.default_function_kernel:
[----:B------:R-:W-:Y:S01]  /*0000*/  LDC R1, c[0x0][0x37c] ;  /* 0x0000df00ff017b82 */ /* 0x000fe20000000800 */
[----:B------:R-:W0:Y:S01]  /*0010*/  LDCU.64 UR6, c[0x0][0x380] ;  /* 0x00007000ff0677ac */ /* 0x000e220008000a00 */
[----:B------:R-:W-:Y:S01]  /*0020*/  IMAD.MOV.U32 R14, RZ, RZ, 0x7f7ffffd ;  /* 0x7f7ffffdff0e7424 */ /* 0x000fe200078e00ff */
[----:B------:R-:W1:Y:S01]  /*0030*/  LDCU.64 UR12, c[0x0][0x358] ;  /* 0x00006b00ff0c77ac */ /* 0x000e620008000a00 */
[----:B------:R-:W-:Y:S01]  /*0040*/  UMOV UR4, URZ ;  /* 0x000000ff00047c82 */ /* 0x000fe20008000000 */
[----:B0-----:R-:W-:-:S04]  /*0050*/  UIADD3 UR8, UP0, UPT, UR6, 0x48, URZ ;  /* 0x0000004806087890 */ /* 0x001fc8000ff1e0ff */
[----:B-1----:R-:W-:-:S12]  /*0060*/  UIADD3.X UR7, UPT, UPT, URZ, UR7, URZ, UP0, !UPT ;  /* 0x00000007ff077290 */ /* 0x002fd800087fe4ff */
.L_x_2:
[----:B------:R-:W-:Y:S01]  /*0070*/  UMOV UR6, UR8 ;  /* 0x0000000800067c82 */ /* 0x000fe20008000000 */
[----:B------:R-:W-:Y:S01]  /*0080*/  UMOV UR5, URZ ;  /* 0x000000ff00057c82 */ /* 0x000fe20008000000 */
[----:B------:R-:W-:Y:S02]  /*0090*/  UIMAD.WIDE.U32 UR14, UR4, 0x1ef0, UR6 ;  /* 0x00001ef0040e78a5 */ /* 0x000fe4000f8e0006 */
[----:B------:R-:W-:-:S04]  /*00a0*/  UIADD3 UR4, UPT, UPT, UR4, 0x1, URZ ;  /* 0x0000000104047890 */ /* 0x000fc8000fffe0ff */
[----:B------:R-:W-:-:S11]  /*00b0*/  UISETP.NE.AND UP1, UPT, UR4, 0x5, UPT ;  /* 0x000000050400788c */ /* 0x000fd6000bf25270 */
.L_x_1:
[----:B------:R-:W-:Y:S02]  /*00c0*/  UIMAD.WIDE.U32 UR10, UR5, 0x2d0, UR14 ;  /* 0x000002d0050a78a5 */ /* 0x000fe4000f8e000e */
[----:B------:R-:W-:Y:S01]  /*00d0*/  UIADD3 UR5, UPT, UPT, UR5, 0x1, URZ ;  /* 0x0000000105057890 */ /* 0x000fe2000fffe0ff */
[----:B------:R-:W-:-:S03]  /*00e0*/  UMOV UR6, URZ ;  /* 0x000000ff00067c82 */ /* 0x000fc60008000000 */
[----:B------:R-:W-:Y:S01]  /*00f0*/  IMAD.U32 R5, RZ, RZ, UR11 ;  /* 0x0000000bff057e24 */ /* 0x000fe2000f8e00ff */
[----:B------:R-:W-:Y:S01]  /*0100*/  UISETP.NE.AND UP2, UPT, UR5, 0xb, UPT ;  /* 0x0000000b0500788c */ /* 0x000fe2000bf45270 */
[----:B------:R-:W-:Y:S02]  /*0110*/  IMAD.U32 R3, RZ, RZ, UR11 ;  /* 0x0000000bff037e24 */ /* 0x000fe4000f8e00ff */
[----:B------:R-:W-:Y:S02]  /*0120*/  IMAD.U32 R2, RZ, RZ, UR10 ;  /* 0x0000000aff027e24 */ /* 0x000fe4000f8e00ff */
[----:B------:R-:W-:Y:S02]  /*0130*/  IMAD.U32 R4, RZ, RZ, UR10 ;  /* 0x0000000aff047e24 */ /* 0x000fe4000f8e00ff */
[----:B------:R-:W-:-:S07]  /*0140*/  IMAD.MOV.U32 R3, RZ, RZ, R5 ;  /* 0x000000ffff037224 */ /* 0x000fce00078e0005 */
.L_x_0:
[----:B------:R-:W2:Y:S04]  /*0150*/  LDG.E.CONSTANT R17, desc[UR12][R2.64+-0x48] ;  /* 0xffffb80c02117981 */ /* 0x000ea8000c1e9900 */
[----:B------:R-:W2:Y:S04]  /*0160*/  LDG.E.CONSTANT R16, desc[UR12][R2.64+-0x44] ;  /* 0xffffbc0c02107981 */ /* 0x000ea8000c1e9900 */
[----:B------:R-:W3:Y:S04]  /*0170*/  LDG.E.CONSTANT R24, desc[UR12][R2.64+-0x40] ;  /* 0xffffc00c02187981 */ /* 0x000ee8000c1e9900 */
[----:B------:R-:W3:Y:S04]  /*0180*/  LDG.E.CONSTANT R26, desc[UR12][R2.64+-0x3c] ;  /* 0xffffc40c021a7981 */ /* 0x000ee8000c1e9900 */
[----:B------:R-:W4:Y:S04]  /*0190*/  LDG.E.CONSTANT R18, desc[UR12][R2.64+-0x38] ;  /* 0xffffc80c02127981 */ /* 0x000f28000c1e9900 */
[----:B------:R-:W4:Y:S04]  /*01a0*/  LDG.E.CONSTANT R21, desc[UR12][R2.64+-0x34] ;  /* 0xffffcc0c02157981 */ /* 0x000f28000c1e9900 */
[----:B------:R-:W5:Y:S04]  /*01b0*/  LDG.E.CONSTANT R23, desc[UR12][R2.64+-0x30] ;  /* 0xffffd00c02177981 */ /* 0x000f68000c1e9900 */
        /* <DEDUP_REMOVED lines=15> */
[----:B------:R-:W5:Y:S01]  /*02b0*/  LDG.E.CONSTANT R19, desc[UR12][R2.64+0x10] ;  /* 0x0000100c02137981 */ /* 0x000f62000c1e9900 */
[----:B--2---:R-:W-:-:S03]  /*02c0*/  FMNMX3 R17, R14, R17, R16, PT ;  /* 0x000000110e117276 */ /* 0x004fc60003800010 */
[----:B------:R-:W2:Y:S04]  /*02d0*/  LDG.E.CONSTANT R16, desc[UR12][R2.64+0x14] ;  /* 0x0000140c02107981 */ /* 0x000ea8000c1e9900 */
[----:B------:R-:W2:Y:S01]  /*02e0*/  LDG.E.CONSTANT R14, desc[UR12][R2.64+0x1c] ;  /* 0x00001c0c020e7981 */ /* 0x000ea2000c1e9900 */
[----:B---3--:R-:W-:-:S03]  /*02f0*/  FMNMX3 R24, R17, R24, R26, PT ;  /* 0x0000001811187276 */ /* 0x008fc6000380001a */
[----:B------:R-:W3:Y:S01]  /*0300*/  LDG.E.CONSTANT R17, desc[UR12][R2.64+0x18] ;  /* 0x0000180c02117981 */ /* 0x000ee2000c1e9900 */
[----:B----4-:R-:W-:-:S03]  /*0310*/  FMNMX3 R24, R24, R18, R21, PT ;  /* 0x0000001218187276 */ /* 0x010fc60003800015 */
[----:B------:R-:W4:Y:S04]  /*0320*/  LDG.E.CONSTANT R21, desc[UR12][R2.64+0x20] ;  /* 0x0000200c02157981 */ /* 0x000f28000c1e9900 */
[----:B------:R-:W4:Y:S01]  /*0330*/  LDG.E.CONSTANT R18, desc[UR12][R2.64+0x24] ;  /* 0x0000240c02127981 */ /* 0x000f22000c1e9900 */
[----:B-----5:R-:W-:-:S03]  /*0340*/  FMNMX3 R24, R24, R23, R20, PT ;  /* 0x0000001718187276 */ /* 0x020fc60003800014 */
[----:B------:R-:W5:Y:S04]  /*0350*/  LDG.E.CONSTANT R23, desc[UR12][R2.64+0x28] ;  /* 0x0000280c02177981 */ /* 0x000f68000c1e9900 */
[----:B------:R-:W5:Y:S01]  /*0360*/  LDG.E.CONSTANT R20, desc[UR12][R2.64+0x2c] ;  /* 0x00002c0c02147981 */ /* 0x000f62000c1e9900 */
[----:B------:R-:W-:-:S03]  /*0370*/  FMNMX3 R24, R24, R22, R25, PT ;  /* 0x0000001618187276 */ /* 0x000fc60003800019 */
[----:B------:R-:W5:Y:S04]  /*0380*/  LDG.E.CONSTANT R25, desc[UR12][R2.64+0x30] ;  /* 0x0000300c02197981 */ /* 0x000f68000c1e9900 */
[----:B------:R-:W5:Y:S01]  /*0390*/  LDG.E.CONSTANT R22, desc[UR12][R2.64+0x34] ;  /* 0x0000340c02167981 */ /* 0x000f62000c1e9900 */
[----:B------:R-:W-:-:S03]  /*03a0*/  FMNMX3 R24, R24, R12, R15, PT ;  /* 0x0000000c18187276 */ /* 0x000fc6000380000f */
[----:B------:R-:W5:Y:S04]  /*03b0*/  LDG.E.CONSTANT R15, desc[UR12][R2.64+0x38] ;  /* 0x0000380c020f7981 */ /* 0x000f68000c1e9900 */
[----:B------:R-:W5:Y:S01]  /*03c0*/  LDG.E.CONSTANT R12, desc[UR12][R2.64+0x3c] ;  /* 0x00003c0c020c7981 */ /* 0x000f62000c1e9900 */
[----:B------:R-:W-:-:S03]  /*03d0*/  FMNMX3 R24, R24, R7, R4, PT ;  /* 0x0000000718187276 */ /* 0x000fc60003800004 */
[----:B------:R-:W5:Y:S04]  /*03e0*/  LDG.E.CONSTANT R7, desc[UR12][R2.64+0x40] ;  /* 0x0000400c02077981 */ /* 0x000f68000c1e9900 */
[----:B------:R0:W5:Y:S01]  /*03f0*/  LDG.E.CONSTANT R4, desc[UR12][R2.64+0x44] ;  /* 0x0000440c02047981 */ /* 0x000162000c1e9900 */
[----:B------:R-:W-:-:S04]  /*0400*/  FMNMX3 R0, R24, R5, R0, PT ;  /* 0x0000000518007276 */ /* 0x000fc80003800000 */
[----:B------:R-:W-:-:S04]  /*0410*/  FMNMX3 R0, R0, R13, R10, PT ;  /* 0x0000000d00007276 */ /* 0x000fc8000380000a */
[----:B------:R-:W-:-:S04]  /*0420*/  FMNMX3 R0, R0, R11, R8, PT ;  /* 0x0000000b00007276 */ /* 0x000fc80003800008 */
[----:B------:R-:W-:Y:S01]  /*0430*/  FMNMX3 R0, R0, R9, R6, PT ;  /* 0x0000000900007276 */ /* 0x000fe20003800006 */
[----:B------:R-:W-:-:S04]  /*0440*/  UIADD3 UR6, UPT, UPT, UR6, 0x4, URZ ;  /* 0x0000000406067890 */ /* 0x000fc8000fffe0ff */
[----:B------:R-:W-:Y:S01]  /*0450*/  UISETP.NE.AND UP0, UPT, UR6, 0x14, UPT ;  /* 0x000000140600788c */ /* 0x000fe2000bf05270 */
[----:B0-----:R-:W-:-:S05]  /*0460*/  IADD3 R2, P0, PT, R2, 0x90, RZ ;  /* 0x0000009002027810 */ /* 0x001fca0007f1e0ff */
[----:B------:R-:W-:Y:S01]  /*0470*/  IMAD.X R3, RZ, RZ, R3, P0 ;  /* 0x000000ffff037224 */ /* 0x000fe200000e0603 */
[----:B--2---:R-:W-:-:S04]  /*0480*/  FMNMX3 R0, R0, R19, R16, PT ;  /* 0x0000001300007276 */ /* 0x004fc80003800010 */
[----:B---3--:R-:W-:-:S04]  /*0490*/  FMNMX3 R0, R0, R17, R14, PT ;  /* 0x0000001100007276 */ /* 0x008fc8000380000e */
[----:B----4-:R-:W-:-:S04]  /*04a0*/  FMNMX3 R0, R0, R21, R18, PT ;  /* 0x0000001500007276 */ /* 0x010fc80003800012 */
[----:B-----5:R-:W-:-:S04]  /*04b0*/  FMNMX3 R0, R0, R23, R20, PT ;  /* 0x0000001700007276 */ /* 0x020fc80003800014 */
[----:B------:R-:W-:-:S04]  /*04c0*/  FMNMX3 R0, R0, R25, R22, PT ;  /* 0x0000001900007276 */ /* 0x000fc80003800016 */
[----:B------:R-:W-:-:S04]  /*04d0*/  FMNMX3 R0, R0, R15, R12, PT ;  /* 0x0000000f00007276 */ /* 0x000fc8000380000c */
[----:B------:R-:W-:Y:S01]  /*04e0*/  FMNMX3 R14, R0, R7, R4, PT ;  /* 0x00000007000e7276 */ /* 0x000fe20003800004 */
[----:B------:R-:W-:Y:S06]  /*04f0*/  BRA.U UP0, `(.L_x_0) ;  /* 0xfffffffd00147547 */ /* 0x000fec000b83ffff */
[----:B------:R-:W-:Y:S05]  /*0500*/  BRA.U UP2, `(.L_x_1) ;  /* 0xfffffff902ec7547 */ /* 0x000fea000b83ffff */
[----:B------:R-:W-:Y:S05]  /*0510*/  BRA.U UP1, `(.L_x_2) ;  /* 0xfffffff901d47547 */ /* 0x000fea000b83ffff */
[----:B------:R-:W0:Y:S02]  /*0520*/  LDC.64 R2, c[0x0][0x388] ;  /* 0x0000e200ff027b82 */ /* 0x000e240000000a00 */
[----:B0-----:R-:W-:Y:S01]  /*0530*/  STG.E desc[UR12][R2.64], R14 ;  /* 0x0000000e02007986 */ /* 0x001fe2000c10190c */
[----:B------:R-:W-:Y:S05]  /*0540*/  EXIT ;  /* 0x000000000000794d */ /* 0x000fea0003800000 */
.L_x_3:
[----:B------:R-:W-:-:S00]  /*0550*/  BRA `(.L_x_3) ;  /* 0xfffffffc00fc7947 */ /* 0x000fc0000383ffff */
[----:B------:R-:W-:-:S00]  /*0560*/  NOP ;  /* 0x0000000000007918 */ /* 0x000fc00000000000 */
        /* <DEDUP_REMOVED lines=9> */
.L_x_4:


//--------------------- .nv.shared.reserved.0     --------------------------
	.section	.nv.shared.reserved.0,"aw",@nobits
	.weak		__nv_reservedSMEM_offset_0_alias
	.size		__nv_reservedSMEM_offset_0_alias, 0, 64
	.other		__nv_reservedSMEM_offset_0_alias,@"STO_CUDA_RESERVED_SHARED STV_DEFAULT"
__nv_reservedSMEM_offset_0_alias:
	.zero		0
	.zero		64


//--------------------- .nv.constant0.default_function_kernel --------------------------
	.section	.nv.constant0.default_function_kernel,"a",@progbits
	.sectionflags	@""
	.align	4
.nv.constant0.default_function_kernel:
	.zero		912


//--------------------- SYMBOLS --------------------------

	.type		.nv.reservedSmem.offset0,@object
	.size		.nv.reservedSmem.offset0,0x4
